//
// Generated by NVIDIA NVVM Compiler
//
// Compiler Build ID: CL-36424714
// Cuda compilation tools, release 13.0, V13.0.88
// Based on NVVM 20.0.0
//

.version 9.0
.target sm_100
.address_size 64

	// .globl	_Z3minPiS_

.visible .entry _Z3minPiS_(
	.param .u64 .ptr .align 1 _Z3minPiS__param_0,
	.param .u64 .ptr .align 1 _Z3minPiS__param_1
)
{
	.reg .b32 	%r<9>;
	.reg .b64 	%rd<9>;

	ld.param.u64 	%rd1, [_Z3minPiS__param_0];
	ld.param.u64 	%rd2, [_Z3minPiS__param_1];
	cvta.to.global.u64 	%rd3, %rd1;
	mov.u32 	%r1, %ctaid.x;
	mov.u32 	%r2, %ntid.x;
	mov.u32 	%r3, %tid.x;
	mad.lo.s32 	%r4, %r1, %r2, %r3;
	shl.b32 	%r5, %r4, 1;
	mul.wide.s32 	%rd4, %r5, 4;
	add.s64 	%rd5, %rd3, %rd4;
	ld.global.u32 	%r6, [%rd5];
	ld.global.u32 	%r7, [%rd5+4];
	cvta.to.global.u64 	%rd6, %rd2;
	min.s32 	%r8, %r6, %r7;
	mul.wide.s32 	%rd7, %r4, 4;
	add.s64 	%rd8, %rd6, %rd7;
	st.global.u32 	[%rd8], %r8;
	ret;

}


// ===== COMPILED SASS (sm_100) =====

	.target	sm_100

	.elftype	@"ET_EXEC"


//--------------------- .note.nv.tkinfo           --------------------------
	.section	.note.nv.tkinfo,"",@"SHT_NOTE"
	.sectionflags	@"SHF_NOTE_NV_TKINFO"
	.tkinfo
        /*0018*/ 	.word	0x00000002
        /*0030*/ 	.string	""
        /*0030*/ 	.string	"ptxas"
        /*0030*/ 	.string	"Cuda compilation tools, release 13.0, V13.0.88"
        /*0030*/ 	.string	"Build cuda_13.0.r13.0/compiler.36424714_0"
        /*0030*/ 	.string	"-arch sm_100 -m 64 "



//--------------------- .note.nv.cuinfo           --------------------------
	.section	.note.nv.cuinfo,"",@"SHT_NOTE"
	.sectionflags	@"SHF_NOTE_NV_CUINFO"
        /*0018*/ 	.short	0x0002
        /*001a*/ 	.short	0x0064
        /*001c*/ 	.short	0x0082
	.zero		2


//--------------------- .nv.info                  --------------------------
	.section	.nv.info,"",@"SHT_CUDA_INFO"
	.align	4


	//----- nvinfo : EIATTR_REGCOUNT
	.align		4
        /*0000*/ 	.byte	0x04, 0x2f
        /*0002*/ 	.short	(.L_1 - .L_0)
	.align		4
.L_0:
        /*0004*/ 	.word	index@(_Z3minPiS_)
        /*0008*/ 	.word	0x0000000c


	//----- nvinfo : EIATTR_FRAME_SIZE
	.align		4
.L_1:
        /*000c*/ 	.byte	0x04, 0x11
        /*000e*/ 	.short	(.L_3 - .L_2)
	.align		4
.L_2:
        /*0010*/ 	.word	index@(_Z3minPiS_)
        /*0014*/ 	.word	0x00000000


	//----- nvinfo : EIATTR_MIN_STACK_SIZE
	.align		4
.L_3:
        /*0018*/ 	.byte	0x04, 0x12
        /*001a*/ 	.short	(.L_5 - .L_4)
	.align		4
.L_4:
        /*001c*/ 	.word	index@(_Z3minPiS_)
        /*0020*/ 	.word	0x00000000
.L_5:


//--------------------- .nv.compat                --------------------------
	.section	.nv.compat,"",@"SHT_CUDA_COMPAT_INFO"
	.align	4
        /*0000*/ 	.byte	0x02, 0x09, 0x00, 0x00, 0x02, 0x02, 0x01, 0x00, 0x02, 0x05, 0x05, 0x00, 0x03, 0x07, 0x01, 0x01
        /*0010*/ 	.byte	0x02, 0x03, 0x00, 0x00, 0x02, 0x06, 0x01, 0x00, 0x04, 0x0b, 0x08, 0x00, 0x09, 0x00, 0x00, 0x00
        /*0020*/ 	.byte	0x00, 0x00, 0x00, 0x00


//--------------------- .nv.info._Z3minPiS_       --------------------------
	.section	.nv.info._Z3minPiS_,"",@"SHT_CUDA_INFO"
	.sectionflags	@""
	.align	4


	//----- nvinfo : EIATTR_CUDA_API_VERSION
	.align		4
        /*0000*/ 	.byte	0x04, 0x37
        /*0002*/ 	.short	(.L_7 - .L_6)
.L_6:
        /*0004*/ 	.word	0x00000082


	//----- nvinfo : EIATTR_KPARAM_INFO
	.align		4
.L_7:
        /*0008*/ 	.byte	0x04, 0x17
        /*000a*/ 	.short	(.L_9 - .L_8)
.L_8:
        /*000c*/ 	.word	0x00000000
        /*0010*/ 	.short	0x0001
        /*0012*/ 	.short	0x0008
        /*0014*/ 	.byte	0x00, 0xf5, 0x21, 0x00


	//----- nvinfo : EIATTR_KPARAM_INFO
	.align		4
.L_9:
        /*0018*/ 	.byte	0x04, 0x17
        /*001a*/ 	.short	(.L_11 - .L_10)
.L_10:
        /*001c*/ 	.word	0x00000000
        /*0020*/ 	.short	0x0000
        /*0022*/ 	.short	0x0000
        /*0024*/ 	.byte	0x00, 0xf5, 0x21, 0x00


	//----- nvinfo : EIATTR_SPARSE_MMA_MASK
	.align		4
.L_11:
        /*0028*/ 	.byte	0x03, 0x50
        /*002a*/ 	.short	0x0000


	//----- nvinfo : EIATTR_MAXREG_COUNT
	.align		4
        /*002c*/ 	.byte	0x03, 0x1b
        /*002e*/ 	.short	0x00ff


	//----- nvinfo : EIATTR_MERCURY_ISA_VERSION
	.align		4
        /*0030*/ 	.byte	0x03, 0x5f
        /*0032*/ 	.short	0x0101


	//----- nvinfo : EIATTR_VRC_CTA_INIT_COUNT
	.align		4
        /*0034*/ 	.byte	0x02, 0x4a
	.zero		1
	.zero		1


	//----- nvinfo : EIATTR_EXIT_INSTR_OFFSETS
	.align		4
        /*0038*/ 	.byte	0x04, 0x1c
        /*003a*/ 	.short	(.L_13 - .L_12)


	//   ....[0]....
.L_12:
        /*003c*/ 	.word	0x000000f0


	//----- nvinfo : EIATTR_CBANK_PARAM_SIZE
	.align		4
.L_13:
        /*0040*/ 	.byte	0x03, 0x19
        /*0042*/ 	.short	0x0010


	//----- nvinfo : EIATTR_PARAM_CBANK
	.align		4
        /*0044*/ 	.byte	0x04, 0x0a
        /*0046*/ 	.short	(.L_15 - .L_14)
	.align		4
.L_14:
        /*0048*/ 	.word	index@(.nv.constant0._Z3minPiS_)
        /*004c*/ 	.short	0x0380
        /*004e*/ 	.short	0x0010


	//----- nvinfo : EIATTR_SW_WAR
	.align		4
.L_15:
        /*0050*/ 	.byte	0x04, 0x36
        /*0052*/ 	.short	(.L_17 - .L_16)
.L_16:
        /*0054*/ 	.word	0x00000008
.L_17:


//--------------------- .nv.callgraph             --------------------------
	.section	.nv.callgraph,"",@"SHT_CUDA_CALLGRAPH"
	.align	4
	.sectionentsize	8
	.align		4
        /*0000*/ 	.word	0x00000000
	.align		4
        /*0004*/ 	.word	0xffffffff
	.align		4
        /*0008*/ 	.word	0x00000000
	.align		4
        /*000c*/ 	.word	0xfffffffe
	.align		4
        /*0010*/ 	.word	0x00000000
	.align		4
        /*0014*/ 	.word	0xfffffffd
	.align		4
        /*0018*/ 	.word	0x00000000
	.align		4
        /*001c*/ 	.word	0xfffffffc


//--------------------- .text._Z3minPiS_          --------------------------
	.section	.text._Z3minPiS_,"ax",@progbits
	.align	128
        .global         _Z3minPiS_
        .type           _Z3minPiS_,@function
        .size           _Z3minPiS_,(.L_x_1 - _Z3minPiS_)
        .other          _Z3minPiS_,@"STO_CUDA_ENTRY STV_DEFAULT"
_Z3minPiS_:
.text._Z3minPiS_:
[----:B------:R-:W-:Y:S01]  /*0000*/  LDC R1, c[0x0][0x37c] ;  /* 0x0000df00ff017b82 */ /* 0x000fe20000000800 */
[----:B------:R-:W0:Y:S07]  /*0010*/  S2R R0, SR_TID.X ;  /* 0x0000000000007919 */ /* 0x000e2e0000002100 */
[----:B------:R-:W0:Y:S01]  /*0020*/  S2UR UR6, SR_CTAID.X ;  /* 0x00000000000679c3 */ /* 0x000e220000002500 */
[----:B------:R-:W1:Y:S07]  /*0030*/  LDCU.64 UR4, c[0x0][0x358] ;  /* 0x00006b00ff0477ac */ /* 0x000e6e0008000a00 */
[----:B------:R-:W0:Y:S08]  /*0040*/  LDC R7, c[0x0][0x360] ;  /* 0x0000d800ff077b82 */ /* 0x000e300000000800 */
[----:B------:R-:W2:Y:S01]  /*0050*/  LDC.64 R2, c[0x0][0x380] ;  /* 0x0000e000ff027b82 */ /* 0x000ea20000000a00 */
[----:B0-----:R-:W-:-:S05]  /*0060*/  IMAD R7, R7, UR6, R0 ;  /* 0x0000000607077c24 */ /* 0x001fca000f8e0200 */
[----:B------:R-:W-:-:S05]  /*0070*/  SHF.L.U32 R5, R7, 0x1, RZ ;  /* 0x0000000107057819 */ /* 0x000fca00000006ff */
[----:B--2---:R-:W-:Y:S02]  /*0080*/  IMAD.WIDE R2, R5, 0x4, R2 ;  /* 0x0000000405027825 */ /* 0x004fe400078e0202 */
[----:B------:R-:W0:Y:S03]  /*0090*/  LDC.64 R4, c[0x0][0x388] ;  /* 0x0000e200ff047b82 */ /* 0x000e260000000a00 */
[----:B-1----:R-:W2:Y:S04]  /*00a0*/  LDG.E R0, desc[UR4][R2.64] ;  /* 0x0000000402007981 */ /* 0x002ea8000c1e1900 */
[----:B------:R-:W2:Y:S01]  /*00b0*/  LDG.E R9, desc[UR4][R2.64+0x4] ;  /* 0x0000040402097981 */ /* 0x000ea2000c1e1900 */
[----:B0-----:R-:W-:Y:S01]  /*00c0*/  IMAD.WIDE R4, R7, 0x4, R4 ;  /* 0x0000000407047825 */ /* 0x001fe200078e0204 */
[----:B--2---:R-:W-:-:S05]  /*00d0*/  VIMNMX R9, PT, PT, R0, R9, PT ;  /* 0x0000000900097248 */ /* 0x004fca0003fe0100 */
[----:B------:R-:W-:Y:S01]  /*00e0*/  STG.E desc[UR4][R4.64], R9 ;  /* 0x0000000904007986 */ /* 0x000fe2000c101904 */
[----:B------:R-:W-:Y:S05]  /*00f0*/  EXIT ;  /* 0x000000000000794d */ /* 0x000fea0003800000 */
.L_x_0:
[----:B------:R-:W-:-:S00]  /*0100*/  BRA `(.L_x_0) ;  /* 0xfffffffc00fc7947 */ /* 0x000fc0000383ffff */
[----:B------:R-:W-:-:S00]  /*0110*/  NOP ;  /* 0x0000000000007918 */ /* 0x000fc00000000000 */
        /* <DEDUP_REMOVED lines=14> */
.L_x_1:


//--------------------- .nv.shared.reserved.0     --------------------------
	.section	.nv.shared.reserved.0,"aw",@nobits
	.weak		__nv_reservedSMEM_offset_0_alias
	.size		__nv_reservedSMEM_offset_0_alias, 0, 64
	.other		__nv_reservedSMEM_offset_0_alias,@"STO_CUDA_RESERVED_SHARED STV_DEFAULT"
__nv_reservedSMEM_offset_0_alias:
	.zero		0
	.zero		64


//--------------------- .nv.constant0._Z3minPiS_  --------------------------
	.section	.nv.constant0._Z3minPiS_,"a",@progbits
	.sectionflags	@""
	.align	4
.nv.constant0._Z3minPiS_:
	.zero		912


//--------------------- SYMBOLS --------------------------

	.type		.nv.reservedSmem.offset0,@object
	.size		.nv.reservedSmem.offset0,0x4
